//
// Generated by NVIDIA NVVM Compiler
//
// Compiler Build ID: CL-36424714
// Cuda compilation tools, release 13.0, V13.0.88
// Based on NVVM 20.0.0
//

.version 9.0
.target sm_100
.address_size 64

	// .globl	_Z9addKernelPiPKiS1_

.visible .entry _Z9addKernelPiPKiS1_(
	.param .u64 .ptr .align 1 _Z9addKernelPiPKiS1__param_0,
	.param .u64 .ptr .align 1 _Z9addKernelPiPKiS1__param_1,
	.param .u64 .ptr .align 1 _Z9addKernelPiPKiS1__param_2
)
{
	.reg .b32 	%r<5>;
	.reg .b64 	%rd<11>;

	ld.param.u64 	%rd1, [_Z9addKernelPiPKiS1__param_0];
	ld.param.u64 	%rd2, [_Z9addKernelPiPKiS1__param_1];
	ld.param.u64 	%rd3, [_Z9addKernelPiPKiS1__param_2];
	cvta.to.global.u64 	%rd4, %rd1;
	cvta.to.global.u64 	%rd5, %rd3;
	cvta.to.global.u64 	%rd6, %rd2;
	mov.u32 	%r1, %tid.x;
	mul.wide.u32 	%rd7, %r1, 4;
	add.s64 	%rd8, %rd6, %rd7;
	ld.global.u32 	%r2, [%rd8];
	add.s64 	%rd9, %rd5, %rd7;
	ld.global.u32 	%r3, [%rd9];
	add.s32 	%r4, %r3, %r2;
	add.s64 	%rd10, %rd4, %rd7;
	st.global.u32 	[%rd10], %r4;
	ret;

}
	// .globl	_Z13tickTurnmeterP6Entity
.visible .entry _Z13tickTurnmeterP6Entity(
	.param .u64 .ptr .align 1 _Z13tickTurnmeterP6Entity_param_0
)
{
	.reg .b32 	%r<4>;
	.reg .b64 	%rd<3>;

	ld.param.u64 	%rd1, [_Z13tickTurnmeterP6Entity_param_0];
	cvta.to.global.u64 	%rd2, %rd1;
	ld.global.u32 	%r1, [%rd2+4];
	ld.global.u32 	%r2, [%rd2];
	add.s32 	%r3, %r2, %r1;
	st.global.u32 	[%rd2], %r3;
	ret;

}
	// .globl	_Z4testP14ChampionStructPKiPi
.visible .entry _Z4testP14ChampionStructPKiPi(
	.param .u64 .ptr .align 1 _Z4testP14ChampionStructPKiPi_param_0,
	.param .u64 .ptr .align 1 _Z4testP14ChampionStructPKiPi_param_1,
	.param .u64 .ptr .align 1 _Z4testP14ChampionStructPKiPi_param_2
)
{
	.reg .b32 	%r<5>;
	.reg .b64 	%rd<10>;

	ld.param.u64 	%rd1, [_Z4testP14ChampionStructPKiPi_param_0];
	ld.param.u64 	%rd2, [_Z4testP14ChampionStructPKiPi_param_1];
	ld.param.u64 	%rd3, [_Z4testP14ChampionStructPKiPi_param_2];
	cvta.to.global.u64 	%rd4, %rd3;
	cvta.to.global.u64 	%rd5, %rd2;
	cvta.to.global.u64 	%rd6, %rd1;
	mov.u32 	%r1, %tid.x;
	ld.global.u32 	%r2, [%rd6];
	mul.wide.u32 	%rd7, %r1, 4;
	add.s64 	%rd8, %rd5, %rd7;
	ld.global.u32 	%r3, [%rd8];
	add.s32 	%r4, %r3, %r2;
	add.s64 	%rd9, %rd4, %rd7;
	st.global.u32 	[%rd9], %r4;
	ret;

}


// ===== COMPILED SASS (sm_100) =====

	.target	sm_100

	.elftype	@"ET_EXEC"


//--------------------- .note.nv.tkinfo           --------------------------
	.section	.note.nv.tkinfo,"",@"SHT_NOTE"
	.sectionflags	@"SHF_NOTE_NV_TKINFO"
	.tkinfo
        /*0018*/ 	.word	0x00000002
        /*0030*/ 	.string	""
        /*0030*/ 	.string	"ptxas"
        /*0030*/ 	.string	"Cuda compilation tools, release 13.0, V13.0.88"
        /*0030*/ 	.string	"Build cuda_13.0.r13.0/compiler.36424714_0"
        /*0030*/ 	.string	"-arch sm_100 -m 64 "



//--------------------- .note.nv.cuinfo           --------------------------
	.section	.note.nv.cuinfo,"",@"SHT_NOTE"
	.sectionflags	@"SHF_NOTE_NV_CUINFO"
        /*0018*/ 	.short	0x0002
        /*001a*/ 	.short	0x0064
        /*001c*/ 	.short	0x0082
	.zero		2


//--------------------- .nv.info                  --------------------------
	.section	.nv.info,"",@"SHT_CUDA_INFO"
	.align	4


	//----- nvinfo : EIATTR_REGCOUNT
	.align		4
        /*0000*/ 	.byte	0x04, 0x2f
        /*0002*/ 	.short	(.L_1 - .L_0)
	.align		4
.L_0:
        /*0004*/ 	.word	index@(_Z9addKernelPiPKiS1_)
        /*0008*/ 	.word	0x0000000c


	//----- nvinfo : EIATTR_FRAME_SIZE
	.align		4
.L_1:
        /*000c*/ 	.byte	0x04, 0x11
        /*000e*/ 	.short	(.L_3 - .L_2)
	.align		4
.L_2:
        /*0010*/ 	.word	index@(_Z9addKernelPiPKiS1_)
        /*0014*/ 	.word	0x00000000


	//----- nvinfo : EIATTR_REGCOUNT
	.align		4
.L_3:
        /*0018*/ 	.byte	0x04, 0x2f
        /*001a*/ 	.short	(.L_5 - .L_4)
	.align		4
.L_4:
        /*001c*/ 	.word	index@(_Z13tickTurnmeterP6Entity)
        /*0020*/ 	.word	0x00000008


	//----- nvinfo : EIATTR_FRAME_SIZE
	.align		4
.L_5:
        /*0024*/ 	.byte	0x04, 0x11
        /*0026*/ 	.short	(.L_7 - .L_6)
	.align		4
.L_6:
        /*0028*/ 	.word	index@(_Z13tickTurnmeterP6Entity)
        /*002c*/ 	.word	0x00000000


	//----- nvinfo : EIATTR_REGCOUNT
	.align		4
.L_7:
        /*0030*/ 	.byte	0x04, 0x2f
        /*0032*/ 	.short	(.L_9 - .L_8)
	.align		4
.L_8:
        /*0034*/ 	.word	index@(_Z4testP14ChampionStructPKiPi)
        /*0038*/ 	.word	0x0000000c


	//----- nvinfo : EIATTR_FRAME_SIZE
	.align		4
.L_9:
        /*003c*/ 	.byte	0x04, 0x11
        /*003e*/ 	.short	(.L_11 - .L_10)
	.align		4
.L_10:
        /*0040*/ 	.word	index@(_Z4testP14ChampionStructPKiPi)
        /*0044*/ 	.word	0x00000000


	//----- nvinfo : EIATTR_MIN_STACK_SIZE
	.align		4
.L_11:
        /*0048*/ 	.byte	0x04, 0x12
        /*004a*/ 	.short	(.L_13 - .L_12)
	.align		4
.L_12:
        /*004c*/ 	.word	index@(_Z4testP14ChampionStructPKiPi)
        /*0050*/ 	.word	0x00000000


	//----- nvinfo : EIATTR_MIN_STACK_SIZE
	.align		4
.L_13:
        /*0054*/ 	.byte	0x04, 0x12
        /*0056*/ 	.short	(.L_15 - .L_14)
	.align		4
.L_14:
        /*0058*/ 	.word	index@(_Z13tickTurnmeterP6Entity)
        /*005c*/ 	.word	0x00000000


	//----- nvinfo : EIATTR_MIN_STACK_SIZE
	.align		4
.L_15:
        /*0060*/ 	.byte	0x04, 0x12
        /*0062*/ 	.short	(.L_17 - .L_16)
	.align		4
.L_16:
        /*0064*/ 	.word	index@(_Z9addKernelPiPKiS1_)
        /*0068*/ 	.word	0x00000000
.L_17:


//--------------------- .nv.compat                --------------------------
	.section	.nv.compat,"",@"SHT_CUDA_COMPAT_INFO"
	.align	4
        /*0000*/ 	.byte	0x02, 0x09, 0x00, 0x00, 0x02, 0x02, 0x01, 0x00, 0x02, 0x05, 0x05, 0x00, 0x03, 0x07, 0x01, 0x01
        /*0010*/ 	.byte	0x02, 0x03, 0x00, 0x00, 0x02, 0x06, 0x01, 0x00, 0x04, 0x0b, 0x08, 0x00, 0x09, 0x00, 0x00, 0x00
        /*0020*/ 	.byte	0x00, 0x00, 0x00, 0x00


//--------------------- .nv.info._Z4testP14ChampionStructPKiPi --------------------------
	.section	.nv.info._Z4testP14ChampionStructPKiPi,"",@"SHT_CUDA_INFO"
	.sectionflags	@""
	.align	4


	//----- nvinfo : EIATTR_CUDA_API_VERSION
	.align		4
        /*0000*/ 	.byte	0x04, 0x37
        /*0002*/ 	.short	(.L_19 - .L_18)
.L_18:
        /*0004*/ 	.word	0x00000082


	//----- nvinfo : EIATTR_KPARAM_INFO
	.align		4
.L_19:
        /*0008*/ 	.byte	0x04, 0x17
        /*000a*/ 	.short	(.L_21 - .L_20)
.L_20:
        /*000c*/ 	.word	0x00000000
        /*0010*/ 	.short	0x0002
        /*0012*/ 	.short	0x0010
        /*0014*/ 	.byte	0x00, 0xf5, 0x21, 0x00


	//----- nvinfo : EIATTR_KPARAM_INFO
	.align		4
.L_21:
        /*0018*/ 	.byte	0x04, 0x17
        /*001a*/ 	.short	(.L_23 - .L_22)
.L_22:
        /*001c*/ 	.word	0x00000000
        /*0020*/ 	.short	0x0001
        /*0022*/ 	.short	0x0008
        /*0024*/ 	.byte	0x00, 0xf5, 0x21, 0x00


	//----- nvinfo : EIATTR_KPARAM_INFO
	.align		4
.L_23:
        /*0028*/ 	.byte	0x04, 0x17
        /*002a*/ 	.short	(.L_25 - .L_24)
.L_24:
        /*002c*/ 	.word	0x00000000
        /*0030*/ 	.short	0x0000
        /*0032*/ 	.short	0x0000
        /*0034*/ 	.byte	0x00, 0xf5, 0x21, 0x00


	//----- nvinfo : EIATTR_SPARSE_MMA_MASK
	.align		4
.L_25:
        /*0038*/ 	.byte	0x03, 0x50
        /*003a*/ 	.short	0x0000


	//----- nvinfo : EIATTR_MAXREG_COUNT
	.align		4
        /*003c*/ 	.byte	0x03, 0x1b
        /*003e*/ 	.short	0x00ff


	//----- nvinfo : EIATTR_MERCURY_ISA_VERSION
	.align		4
        /*0040*/ 	.byte	0x03, 0x5f
        /*0042*/ 	.short	0x0101


	//----- nvinfo : EIATTR_VRC_CTA_INIT_COUNT
	.align		4
        /*0044*/ 	.byte	0x02, 0x4a
	.zero		1
	.zero		1


	//----- nvinfo : EIATTR_EXIT_INSTR_OFFSETS
	.align		4
        /*0048*/ 	.byte	0x04, 0x1c
        /*004a*/ 	.short	(.L_27 - .L_26)


	//   ....[0]....
.L_26:
        /*004c*/ 	.word	0x000000c0


	//----- nvinfo : EIATTR_CBANK_PARAM_SIZE
	.align		4
.L_27:
        /*0050*/ 	.byte	0x03, 0x19
        /*0052*/ 	.short	0x0018


	//----- nvinfo : EIATTR_PARAM_CBANK
	.align		4
        /*0054*/ 	.byte	0x04, 0x0a
        /*0056*/ 	.short	(.L_29 - .L_28)
	.align		4
.L_28:
        /*0058*/ 	.word	index@(.nv.constant0._Z4testP14ChampionStructPKiPi)
        /*005c*/ 	.short	0x0380
        /*005e*/ 	.short	0x0018


	//----- nvinfo : EIATTR_SW_WAR
	.align		4
.L_29:
        /*0060*/ 	.byte	0x04, 0x36
        /*0062*/ 	.short	(.L_31 - .L_30)
.L_30:
        /*0064*/ 	.word	0x00000008
.L_31:


//--------------------- .nv.info._Z13tickTurnmeterP6Entity --------------------------
	.section	.nv.info._Z13tickTurnmeterP6Entity,"",@"SHT_CUDA_INFO"
	.sectionflags	@""
	.align	4


	//----- nvinfo : EIATTR_CUDA_API_VERSION
	.align		4
        /*0000*/ 	.byte	0x04, 0x37
        /*0002*/ 	.short	(.L_33 - .L_32)
.L_32:
        /*0004*/ 	.word	0x00000082


	//----- nvinfo : EIATTR_KPARAM_INFO
	.align		4
.L_33:
        /*0008*/ 	.byte	0x04, 0x17
        /*000a*/ 	.short	(.L_35 - .L_34)
.L_34:
        /*000c*/ 	.word	0x00000000
        /*0010*/ 	.short	0x0000
        /*0012*/ 	.short	0x0000
        /*0014*/ 	.byte	0x00, 0xf5, 0x21, 0x00


	//----- nvinfo : EIATTR_SPARSE_MMA_MASK
	.align		4
.L_35:
        /*0018*/ 	.byte	0x03, 0x50
        /*001a*/ 	.short	0x0000


	//----- nvinfo : EIATTR_MAXREG_COUNT
	.align		4
        /*001c*/ 	.byte	0x03, 0x1b
        /*001e*/ 	.short	0x00ff


	//----- nvinfo : EIATTR_MERCURY_ISA_VERSION
	.align		4
        /*0020*/ 	.byte	0x03, 0x5f
        /*0022*/ 	.short	0x0101


	//----- nvinfo : EIATTR_VRC_CTA_INIT_COUNT
	.align		4
        /*0024*/ 	.byte	0x02, 0x4a
	.zero		1
	.zero		1


	//----- nvinfo : EIATTR_EXIT_INSTR_OFFSETS
	.align		4
        /*0028*/ 	.byte	0x04, 0x1c
        /*002a*/ 	.short	(.L_37 - .L_36)


	//   ....[0]....
.L_36:
        /*002c*/ 	.word	0x00000070


	//----- nvinfo : EIATTR_CBANK_PARAM_SIZE
	.align		4
.L_37:
        /*0030*/ 	.byte	0x03, 0x19
        /*0032*/ 	.short	0x0008


	//----- nvinfo : EIATTR_PARAM_CBANK
	.align		4
        /*0034*/ 	.byte	0x04, 0x0a
        /*0036*/ 	.short	(.L_39 - .L_38)
	.align		4
.L_38:
        /*0038*/ 	.word	index@(.nv.constant0._Z13tickTurnmeterP6Entity)
        /*003c*/ 	.short	0x0380
        /*003e*/ 	.short	0x0008


	//----- nvinfo : EIATTR_SW_WAR
	.align		4
.L_39:
        /*0040*/ 	.byte	0x04, 0x36
        /*0042*/ 	.short	(.L_41 - .L_40)
.L_40:
        /*0044*/ 	.word	0x00000008
.L_41:


//--------------------- .nv.info._Z9addKernelPiPKiS1_ --------------------------
	.section	.nv.info._Z9addKernelPiPKiS1_,"",@"SHT_CUDA_INFO"
	.sectionflags	@""
	.align	4


	//----- nvinfo : EIATTR_CUDA_API_VERSION
	.align		4
        /*0000*/ 	.byte	0x04, 0x37
        /*0002*/ 	.short	(.L_43 - .L_42)
.L_42:
        /*0004*/ 	.word	0x00000082


	//----- nvinfo : EIATTR_KPARAM_INFO
	.align		4
.L_43:
        /*0008*/ 	.byte	0x04, 0x17
        /*000a*/ 	.short	(.L_45 - .L_44)
.L_44:
        /*000c*/ 	.word	0x00000000
        /*0010*/ 	.short	0x0002
        /*0012*/ 	.short	0x0010
        /*0014*/ 	.byte	0x00, 0xf5, 0x21, 0x00


	//----- nvinfo : EIATTR_KPARAM_INFO
	.align		4
.L_45:
        /*0018*/ 	.byte	0x04, 0x17
        /*001a*/ 	.short	(.L_47 - .L_46)
.L_46:
        /*001c*/ 	.word	0x00000000
        /*0020*/ 	.short	0x0001
        /*0022*/ 	.short	0x0008
        /*0024*/ 	.byte	0x00, 0xf5, 0x21, 0x00


	//----- nvinfo : EIATTR_KPARAM_INFO
	.align		4
.L_47:
        /*0028*/ 	.byte	0x04, 0x17
        /*002a*/ 	.short	(.L_49 - .L_48)
.L_48:
        /*002c*/ 	.word	0x00000000
        /*0030*/ 	.short	0x0000
        /*0032*/ 	.short	0x0000
        /*0034*/ 	.byte	0x00, 0xf5, 0x21, 0x00


	//----- nvinfo : EIATTR_SPARSE_MMA_MASK
	.align		4
.L_49:
        /*0038*/ 	.byte	0x03, 0x50
        /*003a*/ 	.short	0x0000


	//----- nvinfo : EIATTR_MAXREG_COUNT
	.align		4
        /*003c*/ 	.byte	0x03, 0x1b
        /*003e*/ 	.short	0x00ff


	//----- nvinfo : EIATTR_MERCURY_ISA_VERSION
	.align		4
        /*0040*/ 	.byte	0x03, 0x5f
        /*0042*/ 	.short	0x0101


	//----- nvinfo : EIATTR_VRC_CTA_INIT_COUNT
	.align		4
        /*0044*/ 	.byte	0x02, 0x4a
	.zero		1
	.zero		1


	//----- nvinfo : EIATTR_EXIT_INSTR_OFFSETS
	.align		4
        /*0048*/ 	.byte	0x04, 0x1c
        /*004a*/ 	.short	(.L_51 - .L_50)


	//   ....[0]....
.L_50:
        /*004c*/ 	.word	0x000000d0


	//----- nvinfo : EIATTR_CBANK_PARAM_SIZE
	.align		4
.L_51:
        /*0050*/ 	.byte	0x03, 0x19
        /*0052*/ 	.short	0x0018


	//----- nvinfo : EIATTR_PARAM_CBANK
	.align		4
        /*0054*/ 	.byte	0x04, 0x0a
        /*0056*/ 	.short	(.L_53 - .L_52)
	.align		4
.L_52:
        /*0058*/ 	.word	index@(.nv.constant0._Z9addKernelPiPKiS1_)
        /*005c*/ 	.short	0x0380
        /*005e*/ 	.short	0x0018


	//----- nvinfo : EIATTR_SW_WAR
	.align		4
.L_53:
        /*0060*/ 	.byte	0x04, 0x36
        /*0062*/ 	.short	(.L_55 - .L_54)
.L_54:
        /*0064*/ 	.word	0x00000008
.L_55:


//--------------------- .nv.callgraph             --------------------------
	.section	.nv.callgraph,"",@"SHT_CUDA_CALLGRAPH"
	.align	4
	.sectionentsize	8
	.align		4
        /*0000*/ 	.word	0x00000000
	.align		4
        /*0004*/ 	.word	0xffffffff
	.align		4
        /*0008*/ 	.word	0x00000000
	.align		4
        /*000c*/ 	.word	0xfffffffe
	.align		4
        /*0010*/ 	.word	0x00000000
	.align		4
        /*0014*/ 	.word	0xfffffffd
	.align		4
        /*0018*/ 	.word	0x00000000
	.align		4
        /*001c*/ 	.word	0xfffffffc


//--------------------- .text._Z4testP14ChampionStructPKiPi --------------------------
	.section	.text._Z4testP14ChampionStructPKiPi,"ax",@progbits
	.align	128
        .global         _Z4testP14ChampionStructPKiPi
        .type           _Z4testP14ChampionStructPKiPi,@function
        .size           _Z4testP14ChampionStructPKiPi,(.L_x_3 - _Z4testP14ChampionStructPKiPi)
        .other          _Z4testP14ChampionStructPKiPi,@"STO_CUDA_ENTRY STV_DEFAULT"
_Z4testP14ChampionStructPKiPi:
.text._Z4testP14ChampionStructPKiPi:
[----:B------:R-:W-:Y:S01]  /*0000*/  LDC R1, c[0x0][0x37c] ;  /* 0x0000df00ff017b82 */ /* 0x000fe20000000800 */
[----:B------:R-:W0:Y:S07]  /*0010*/  S2R R9, SR_TID.X ;  /* 0x0000000000097919 */ /* 0x000e2e0000002100 */
[----:B------:R-:W0:Y:S01]  /*0020*/  LDC.64 R4, c[0x0][0x388] ;  /* 0x0000e200ff047b82 */ /* 0x000e220000000a00 */
[----:B------:R-:W1:Y:S07]  /*0030*/  LDCU.64 UR4, c[0x0][0x358] ;  /* 0x00006b00ff0477ac */ /* 0x000e6e0008000a00 */
[----:B------:R-:W1:Y:S08]  /*0040*/  LDC.64 R2, c[0x0][0x380] ;  /* 0x0000e000ff027b82 */ /* 0x000e700000000a00 */
[----:B------:R-:W2:Y:S01]  /*0050*/  LDC.64 R6, c[0x0][0x390] ;  /* 0x0000e400ff067b82 */ /* 0x000ea20000000a00 */
[C---:B0-----:R-:W-:Y:S01]  /*0060*/  IMAD.WIDE.U32 R4, R9.reuse, 0x4, R4 ;  /* 0x0000000409047825 */ /* 0x041fe200078e0004 */
[----:B-1----:R-:W3:Y:S05]  /*0070*/  LDG.E R2, desc[UR4][R2.64] ;  /* 0x0000000402027981 */ /* 0x002eea000c1e1900 */
[----:B------:R-:W3:Y:S01]  /*0080*/  LDG.E R5, desc[UR4][R4.64] ;  /* 0x0000000404057981 */ /* 0x000ee2000c1e1900 */
[----:B--2---:R-:W-:Y:S01]  /*0090*/  IMAD.WIDE.U32 R6, R9, 0x4, R6 ;  /* 0x0000000409067825 */ /* 0x004fe200078e0006 */
[----:B---3--:R-:W-:-:S05]  /*00a0*/  IADD3 R9, PT, PT, R2, R5, RZ ;  /* 0x0000000502097210 */ /* 0x008fca0007ffe0ff */
[----:B------:R-:W-:Y:S01]  /*00b0*/  STG.E desc[UR4][R6.64], R9 ;  /* 0x0000000906007986 */ /* 0x000fe2000c101904 */
[----:B------:R-:W-:Y:S05]  /*00c0*/  EXIT ;  /* 0x000000000000794d */ /* 0x000fea0003800000 */
.L_x_0:
[----:B------:R-:W-:-:S00]  /*00d0*/  BRA `(.L_x_0) ;  /* 0xfffffffc00fc7947 */ /* 0x000fc0000383ffff */
[----:B------:R-:W-:-:S00]  /*00e0*/  NOP ;  /* 0x0000000000007918 */ /* 0x000fc00000000000 */
        /* <DEDUP_REMOVED lines=9> */
.L_x_3:


//--------------------- .text._Z13tickTurnmeterP6Entity --------------------------
	.section	.text._Z13tickTurnmeterP6Entity,"ax",@progbits
	.align	128
        .global         _Z13tickTurnmeterP6Entity
        .type           _Z13tickTurnmeterP6Entity,@function
        .size           _Z13tickTurnmeterP6Entity,(.L_x_4 - _Z13tickTurnmeterP6Entity)
        .other          _Z13tickTurnmeterP6Entity,@"STO_CUDA_ENTRY STV_DEFAULT"
_Z13tickTurnmeterP6Entity:
.text._Z13tickTurnmeterP6Entity:
[----:B------:R-:W-:Y:S08]  /*0000*/  LDC R1, c[0x0][0x37c] ;  /* 0x0000df00ff017b82 */ /* 0x000ff00000000800 */
[----:B------:R-:W0:Y:S01]  /*0010*/  LDC.64 R2, c[0x0][0x380] ;  /* 0x0000e000ff027b82 */ /* 0x000e220000000a00 */
[----:B------:R-:W0:Y:S02]  /*0020*/  LDCU.64 UR4, c[0x0][0x358] ;  /* 0x00006b00ff0477ac */ /* 0x000e240008000a00 */
[----:B0-----:R-:W2:Y:S04]  /*0030*/  LDG.E R0, desc[UR4][R2.64+0x4] ;  /* 0x0000040402007981 */ /* 0x001ea8000c1e1900 */
[----:B------:R-:W2:Y:S02]  /*0040*/  LDG.E R5, desc[UR4][R2.64] ;  /* 0x0000000402057981 */ /* 0x000ea4000c1e1900 */
[----:B--2---:R-:W-:-:S05]  /*0050*/  IADD3 R5, PT, PT, R0, R5, RZ ;  /* 0x0000000500057210 */ /* 0x004fca0007ffe0ff */
[----:B------:R-:W-:Y:S01]  /*0060*/  STG.E desc[UR4][R2.64], R5 ;  /* 0x0000000502007986 */ /* 0x000fe2000c101904 */
[----:B------:R-:W-:Y:S05]  /*0070*/  EXIT ;  /* 0x000000000000794d */ /* 0x000fea0003800000 */
.L_x_1:
        /* <DEDUP_REMOVED lines=16> */
.L_x_4:


//--------------------- .text._Z9addKernelPiPKiS1_ --------------------------
	.section	.text._Z9addKernelPiPKiS1_,"ax",@progbits
	.align	128
        .global         _Z9addKernelPiPKiS1_
        .type           _Z9addKernelPiPKiS1_,@function
        .size           _Z9addKernelPiPKiS1_,(.L_x_5 - _Z9addKernelPiPKiS1_)
        .other          _Z9addKernelPiPKiS1_,@"STO_CUDA_ENTRY STV_DEFAULT"
_Z9addKernelPiPKiS1_:
.text._Z9addKernelPiPKiS1_:
[----:B------:R-:W-:Y:S01]  /*0000*/  LDC R1, c[0x0][0x37c] ;  /* 0x0000df00ff017b82 */ /* 0x000fe20000000800 */
[----:B------:R-:W0:Y:S07]  /*0010*/  S2R R9, SR_TID.X ;  /* 0x0000000000097919 */ /* 0x000e2e0000002100 */
[----:B------:R-:W0:Y:S01]  /*0020*/  LDC.64 R2, c[0x0][0x388] ;  /* 0x0000e200ff027b82 */ /* 0x000e220000000a00 */
[----:B------:R-:W1:Y:S07]  /*0030*/  LDCU.64 UR4, c[0x0][0x358] ;  /* 0x00006b00ff0477ac */ /* 0x000e6e0008000a00 */
[----:B------:R-:W2:Y:S08]  /*0040*/  LDC.64 R4, c[0x0][0x390] ;  /* 0x0000e400ff047b82 */ /* 0x000eb00000000a00 */
[----:B------:R-:W3:Y:S01]  /*0050*/  LDC.64 R6, c[0x0][0x380] ;  /* 0x0000e000ff067b82 */ /* 0x000ee20000000a00 */
[----:B0-----:R-:W-:-:S04]  /*0060*/  IMAD.WIDE.U32 R2, R9, 0x4, R2 ;  /* 0x0000000409027825 */ /* 0x001fc800078e0002 */
[C---:B--2---:R-:W-:Y:S02]  /*0070*/  IMAD.WIDE.U32 R4, R9.reuse, 0x4, R4 ;  /* 0x0000000409047825 */ /* 0x044fe400078e0004 */
[----:B-1----:R-:W2:Y:S04]  /*0080*/  LDG.E R2, desc[UR4][R2.64] ;  /* 0x0000000402027981 */ /* 0x002ea8000c1e1900 */
[----:B------:R-:W2:Y:S01]  /*0090*/  LDG.E R5, desc[UR4][R4.64] ;  /* 0x0000000404057981 */ /* 0x000ea2000c1e1900 */
[----:B---3--:R-:W-:Y:S01]  /*00a0*/  IMAD.WIDE.U32 R6, R9, 0x4, R6 ;  /* 0x0000000409067825 */ /* 0x008fe200078e0006 */
[----:B--2---:R-:W-:-:S05]  /*00b0*/  IADD3 R9, PT, PT, R2, R5, RZ ;  /* 0x0000000502097210 */ /* 0x004fca0007ffe0ff */
[----:B------:R-:W-:Y:S01]  /*00c0*/  STG.E desc[UR4][R6.64], R9 ;  /* 0x0000000906007986 */ /* 0x000fe2000c101904 */
[----:B------:R-:W-:Y:S05]  /*00d0*/  EXIT ;  /* 0x000000000000794d */ /* 0x000fea0003800000 */
.L_x_2:
        /* <DEDUP_REMOVED lines=10> */
.L_x_5:


//--------------------- .nv.shared.reserved.0     --------------------------
	.section	.nv.shared.reserved.0,"aw",@nobits
	.weak		__nv_reservedSMEM_offset_0_alias
	.size		__nv_reservedSMEM_offset_0_alias, 0, 64
	.other		__nv_reservedSMEM_offset_0_alias,@"STO_CUDA_RESERVED_SHARED STV_DEFAULT"
__nv_reservedSMEM_offset_0_alias:
	.zero		0
	.zero		64


//--------------------- .nv.constant0._Z4testP14ChampionStructPKiPi --------------------------
	.section	.nv.constant0._Z4testP14ChampionStructPKiPi,"a",@progbits
	.sectionflags	@""
	.align	4
.nv.constant0._Z4testP14ChampionStructPKiPi:
	.zero		920


//--------------------- .nv.constant0._Z13tickTurnmeterP6Entity --------------------------
	.section	.nv.constant0._Z13tickTurnmeterP6Entity,"a",@progbits
	.sectionflags	@""
	.align	4
.nv.constant0._Z13tickTurnmeterP6Entity:
	.zero		904


//--------------------- .nv.constant0._Z9addKernelPiPKiS1_ --------------------------
	.section	.nv.constant0._Z9addKernelPiPKiS1_,"a",@progbits
	.sectionflags	@""
	.align	4
.nv.constant0._Z9addKernelPiPKiS1_:
	.zero		920


//--------------------- SYMBOLS --------------------------

	.type		.nv.reservedSmem.offset0,@object
	.size		.nv.reservedSmem.offset0,0x4
